//
// Generated by NVIDIA NVVM Compiler
//
// Compiler Build ID: CL-36424714
// Cuda compilation tools, release 13.0, V13.0.88
// Based on NVVM 20.0.0
//

.version 9.0
.target sm_100
.address_size 64

	// .globl	_Z10knapKernelPKtS0_S0_S0_PyPtS1_

.visible .entry _Z10knapKernelPKtS0_S0_S0_PyPtS1_(
	.param .u64 .ptr .align 1 _Z10knapKernelPKtS0_S0_S0_PyPtS1__param_0,
	.param .u64 .ptr .align 1 _Z10knapKernelPKtS0_S0_S0_PyPtS1__param_1,
	.param .u64 .ptr .align 1 _Z10knapKernelPKtS0_S0_S0_PyPtS1__param_2,
	.param .u64 .ptr .align 1 _Z10knapKernelPKtS0_S0_S0_PyPtS1__param_3,
	.param .u64 .ptr .align 1 _Z10knapKernelPKtS0_S0_S0_PyPtS1__param_4,
	.param .u64 .ptr .align 1 _Z10knapKernelPKtS0_S0_S0_PyPtS1__param_5,
	.param .u64 .ptr .align 1 _Z10knapKernelPKtS0_S0_S0_PyPtS1__param_6
)
{
	.reg .pred 	%p<11>;
	.reg .b32 	%r<33>;
	.reg .b64 	%rd<34>;

	ld.param.u64 	%rd11, [_Z10knapKernelPKtS0_S0_S0_PyPtS1__param_0];
	ld.param.u64 	%rd12, [_Z10knapKernelPKtS0_S0_S0_PyPtS1__param_2];
	ld.param.u64 	%rd13, [_Z10knapKernelPKtS0_S0_S0_PyPtS1__param_3];
	ld.param.u64 	%rd14, [_Z10knapKernelPKtS0_S0_S0_PyPtS1__param_4];
	ld.param.u64 	%rd15, [_Z10knapKernelPKtS0_S0_S0_PyPtS1__param_5];
	ld.param.u64 	%rd16, [_Z10knapKernelPKtS0_S0_S0_PyPtS1__param_6];
	cvta.to.global.u64 	%rd1, %rd16;
	mov.u32 	%r14, %ctaid.x;
	mov.u32 	%r15, %ntid.x;
	mov.u32 	%r16, %tid.x;
	mad.lo.s32 	%r17, %r14, %r15, %r16;
	cvt.s64.s32 	%rd2, %r17;
	ld.global.u64 	%rd17, [%rd1];
	add.s64 	%rd33, %rd17, %rd2;
	setp.eq.s64 	%p1, %rd33, 0;
	mov.b32 	%r27, 0;
	@%p1 bra 	$L__BB0_5;
	cvta.to.global.u64 	%rd4, %rd13;
	mov.b32 	%r25, 0;
	mov.u32 	%r27, %r25;
	mov.u64 	%rd32, %rd33;
$L__BB0_2:
	and.b64  	%rd18, %rd32, 1;
	setp.eq.b64 	%p2, %rd18, 1;
	not.pred 	%p3, %p2;
	@%p3 bra 	$L__BB0_4;
	mul.wide.u32 	%rd19, %r25, 2;
	add.s64 	%rd20, %rd4, %rd19;
	ld.global.u16 	%r19, [%rd20];
	add.s32 	%r27, %r27, %r19;
$L__BB0_4:
	shr.u64 	%rd6, %rd32, 1;
	add.s32 	%r25, %r25, 1;
	setp.gt.u64 	%p4, %rd32, 1;
	mov.u64 	%rd32, %rd6;
	@%p4 bra 	$L__BB0_2;
$L__BB0_5:
	cvta.to.global.u64 	%rd21, %rd11;
	ld.global.u16 	%r20, [%rd21];
	setp.gt.u32 	%p5, %r27, %r20;
	@%p5 bra 	$L__BB0_13;
	setp.eq.s64 	%p6, %rd33, 0;
	mov.b32 	%r31, 0;
	@%p6 bra 	$L__BB0_11;
	cvta.to.global.u64 	%rd7, %rd12;
	mov.b32 	%r29, 0;
	mov.u32 	%r31, %r29;
$L__BB0_8:
	and.b64  	%rd22, %rd33, 1;
	setp.eq.b64 	%p7, %rd22, 1;
	not.pred 	%p8, %p7;
	@%p8 bra 	$L__BB0_10;
	mul.wide.u32 	%rd23, %r29, 2;
	add.s64 	%rd24, %rd7, %rd23;
	ld.global.u16 	%r23, [%rd24];
	add.s32 	%r31, %r31, %r23;
$L__BB0_10:
	shr.u64 	%rd9, %rd33, 1;
	add.s32 	%r29, %r29, 1;
	setp.gt.u64 	%p9, %rd33, 1;
	mov.u64 	%rd33, %rd9;
	@%p9 bra 	$L__BB0_8;
$L__BB0_11:
	cvta.to.global.u64 	%rd25, %rd15;
	shl.b64 	%rd26, %rd2, 1;
	add.s64 	%rd10, %rd25, %rd26;
	ld.global.u16 	%r24, [%rd10];
	setp.le.u32 	%p10, %r31, %r24;
	@%p10 bra 	$L__BB0_13;
	st.global.u16 	[%rd10], %r31;
	ld.global.u64 	%rd27, [%rd1];
	add.s64 	%rd28, %rd27, %rd2;
	cvta.to.global.u64 	%rd29, %rd14;
	shl.b64 	%rd30, %rd2, 3;
	add.s64 	%rd31, %rd29, %rd30;
	st.global.u64 	[%rd31], %rd28;
$L__BB0_13:
	ret;

}


// ===== COMPILED SASS (sm_100) =====

	.target	sm_100

	.elftype	@"ET_EXEC"


//--------------------- .note.nv.tkinfo           --------------------------
	.section	.note.nv.tkinfo,"",@"SHT_NOTE"
	.sectionflags	@"SHF_NOTE_NV_TKINFO"
	.tkinfo
        /*0018*/ 	.word	0x00000002
        /*0030*/ 	.string	""
        /*0030*/ 	.string	"ptxas"
        /*0030*/ 	.string	"Cuda compilation tools, release 13.0, V13.0.88"
        /*0030*/ 	.string	"Build cuda_13.0.r13.0/compiler.36424714_0"
        /*0030*/ 	.string	"-arch sm_100 -m 64 "



//--------------------- .note.nv.cuinfo           --------------------------
	.section	.note.nv.cuinfo,"",@"SHT_NOTE"
	.sectionflags	@"SHF_NOTE_NV_CUINFO"
        /*0018*/ 	.short	0x0002
        /*001a*/ 	.short	0x0064
        /*001c*/ 	.short	0x0082
	.zero		2


//--------------------- .nv.info                  --------------------------
	.section	.nv.info,"",@"SHT_CUDA_INFO"
	.align	4


	//----- nvinfo : EIATTR_REGCOUNT
	.align		4
        /*0000*/ 	.byte	0x04, 0x2f
        /*0002*/ 	.short	(.L_1 - .L_0)
	.align		4
.L_0:
        /*0004*/ 	.word	index@(_Z10knapKernelPKtS0_S0_S0_PyPtS1_)
        /*0008*/ 	.word	0x00000010


	//----- nvinfo : EIATTR_FRAME_SIZE
	.align		4
.L_1:
        /*000c*/ 	.byte	0x04, 0x11
        /*000e*/ 	.short	(.L_3 - .L_2)
	.align		4
.L_2:
        /*0010*/ 	.word	index@(_Z10knapKernelPKtS0_S0_S0_PyPtS1_)
        /*0014*/ 	.word	0x00000000


	//----- nvinfo : EIATTR_MIN_STACK_SIZE
	.align		4
.L_3:
        /*0018*/ 	.byte	0x04, 0x12
        /*001a*/ 	.short	(.L_5 - .L_4)
	.align		4
.L_4:
        /*001c*/ 	.word	index@(_Z10knapKernelPKtS0_S0_S0_PyPtS1_)
        /*0020*/ 	.word	0x00000000
.L_5:


//--------------------- .nv.compat                --------------------------
	.section	.nv.compat,"",@"SHT_CUDA_COMPAT_INFO"
	.align	4
        /*0000*/ 	.byte	0x02, 0x09, 0x00, 0x00, 0x02, 0x02, 0x01, 0x00, 0x02, 0x05, 0x05, 0x00, 0x03, 0x07, 0x01, 0x01
        /*0010*/ 	.byte	0x02, 0x03, 0x00, 0x00, 0x02, 0x06, 0x01, 0x00, 0x04, 0x0b, 0x08, 0x00, 0x09, 0x00, 0x00, 0x00
        /*0020*/ 	.byte	0x00, 0x00, 0x00, 0x00


//--------------------- .nv.info._Z10knapKernelPKtS0_S0_S0_PyPtS1_ --------------------------
	.section	.nv.info._Z10knapKernelPKtS0_S0_S0_PyPtS1_,"",@"SHT_CUDA_INFO"
	.sectionflags	@""
	.align	4


	//----- nvinfo : EIATTR_CUDA_API_VERSION
	.align		4
        /*0000*/ 	.byte	0x04, 0x37
        /*0002*/ 	.short	(.L_7 - .L_6)
.L_6:
        /*0004*/ 	.word	0x00000082


	//----- nvinfo : EIATTR_KPARAM_INFO
	.align		4
.L_7:
        /*0008*/ 	.byte	0x04, 0x17
        /*000a*/ 	.short	(.L_9 - .L_8)
.L_8:
        /*000c*/ 	.word	0x00000000
        /*0010*/ 	.short	0x0006
        /*0012*/ 	.short	0x0030
        /*0014*/ 	.byte	0x00, 0xf5, 0x21, 0x00


	//----- nvinfo : EIATTR_KPARAM_INFO
	.align		4
.L_9:
        /*0018*/ 	.byte	0x04, 0x17
        /*001a*/ 	.short	(.L_11 - .L_10)
.L_10:
        /*001c*/ 	.word	0x00000000
        /*0020*/ 	.short	0x0005
        /*0022*/ 	.short	0x0028
        /*0024*/ 	.byte	0x00, 0xf5, 0x21, 0x00


	//----- nvinfo : EIATTR_KPARAM_INFO
	.align		4
.L_11:
        /*0028*/ 	.byte	0x04, 0x17
        /*002a*/ 	.short	(.L_13 - .L_12)
.L_12:
        /*002c*/ 	.word	0x00000000
        /*0030*/ 	.short	0x0004
        /*0032*/ 	.short	0x0020
        /*0034*/ 	.byte	0x00, 0xf5, 0x21, 0x00


	//----- nvinfo : EIATTR_KPARAM_INFO
	.align		4
.L_13:
        /*0038*/ 	.byte	0x04, 0x17
        /*003a*/ 	.short	(.L_15 - .L_14)
.L_14:
        /*003c*/ 	.word	0x00000000
        /*0040*/ 	.short	0x0003
        /*0042*/ 	.short	0x0018
        /*0044*/ 	.byte	0x00, 0xf5, 0x21, 0x00


	//----- nvinfo : EIATTR_KPARAM_INFO
	.align		4
.L_15:
        /*0048*/ 	.byte	0x04, 0x17
        /*004a*/ 	.short	(.L_17 - .L_16)
.L_16:
        /*004c*/ 	.word	0x00000000
        /*0050*/ 	.short	0x0002
        /*0052*/ 	.short	0x0010
        /*0054*/ 	.byte	0x00, 0xf5, 0x21, 0x00


	//----- nvinfo : EIATTR_KPARAM_INFO
	.align		4
.L_17:
        /*0058*/ 	.byte	0x04, 0x17
        /*005a*/ 	.short	(.L_19 - .L_18)
.L_18:
        /*005c*/ 	.word	0x00000000
        /*0060*/ 	.short	0x0001
        /*0062*/ 	.short	0x0008
        /*0064*/ 	.byte	0x00, 0xf5, 0x21, 0x00


	//----- nvinfo : EIATTR_KPARAM_INFO
	.align		4
.L_19:
        /*0068*/ 	.byte	0x04, 0x17
        /*006a*/ 	.short	(.L_21 - .L_20)
.L_20:
        /*006c*/ 	.word	0x00000000
        /*0070*/ 	.short	0x0000
        /*0072*/ 	.short	0x0000
        /*0074*/ 	.byte	0x00, 0xf5, 0x21, 0x00


	//----- nvinfo : EIATTR_SPARSE_MMA_MASK
	.align		4
.L_21:
        /*0078*/ 	.byte	0x03, 0x50
        /*007a*/ 	.short	0x0000


	//----- nvinfo : EIATTR_MAXREG_COUNT
	.align		4
        /*007c*/ 	.byte	0x03, 0x1b
        /*007e*/ 	.short	0x00ff


	//----- nvinfo : EIATTR_MERCURY_ISA_VERSION
	.align		4
        /*0080*/ 	.byte	0x03, 0x5f
        /*0082*/ 	.short	0x0101


	//----- nvinfo : EIATTR_VRC_CTA_INIT_COUNT
	.align		4
        /*0084*/ 	.byte	0x02, 0x4a
	.zero		1
	.zero		1


	//----- nvinfo : EIATTR_EXIT_INSTR_OFFSETS
	.align		4
        /*0088*/ 	.byte	0x04, 0x1c
        /*008a*/ 	.short	(.L_23 - .L_22)


	//   ....[0]....
.L_22:
        /*008c*/ 	.word	0x00000250


	//   ....[1]....
        /*0090*/ 	.word	0x00000420


	//   ....[2]....
        /*0094*/ 	.word	0x000004c0


	//----- nvinfo : EIATTR_CRS_STACK_SIZE
	.align		4
.L_23:
        /*0098*/ 	.byte	0x04, 0x1e
        /*009a*/ 	.short	(.L_25 - .L_24)
.L_24:
        /*009c*/ 	.word	0x00000000


	//----- nvinfo : EIATTR_CBANK_PARAM_SIZE
	.align		4
.L_25:
        /*00a0*/ 	.byte	0x03, 0x19
        /*00a2*/ 	.short	0x0038


	//----- nvinfo : EIATTR_PARAM_CBANK
	.align		4
        /*00a4*/ 	.byte	0x04, 0x0a
        /*00a6*/ 	.short	(.L_27 - .L_26)
	.align		4
.L_26:
        /*00a8*/ 	.word	index@(.nv.constant0._Z10knapKernelPKtS0_S0_S0_PyPtS1_)
        /*00ac*/ 	.short	0x0380
        /*00ae*/ 	.short	0x0038


	//----- nvinfo : EIATTR_SW_WAR
	.align		4
.L_27:
        /*00b0*/ 	.byte	0x04, 0x36
        /*00b2*/ 	.short	(.L_29 - .L_28)
.L_28:
        /*00b4*/ 	.word	0x00000008
.L_29:


//--------------------- .nv.callgraph             --------------------------
	.section	.nv.callgraph,"",@"SHT_CUDA_CALLGRAPH"
	.align	4
	.sectionentsize	8
	.align		4
        /*0000*/ 	.word	0x00000000
	.align		4
        /*0004*/ 	.word	0xffffffff
	.align		4
        /*0008*/ 	.word	0x00000000
	.align		4
        /*000c*/ 	.word	0xfffffffe
	.align		4
        /*0010*/ 	.word	0x00000000
	.align		4
        /*0014*/ 	.word	0xfffffffd
	.align		4
        /*0018*/ 	.word	0x00000000
	.align		4
        /*001c*/ 	.word	0xfffffffc


//--------------------- .text._Z10knapKernelPKtS0_S0_S0_PyPtS1_ --------------------------
	.section	.text._Z10knapKernelPKtS0_S0_S0_PyPtS1_,"ax",@progbits
	.align	128
        .global         _Z10knapKernelPKtS0_S0_S0_PyPtS1_
        .type           _Z10knapKernelPKtS0_S0_S0_PyPtS1_,@function
        .size           _Z10knapKernelPKtS0_S0_S0_PyPtS1_,(.L_x_7 - _Z10knapKernelPKtS0_S0_S0_PyPtS1_)
        .other          _Z10knapKernelPKtS0_S0_S0_PyPtS1_,@"STO_CUDA_ENTRY STV_DEFAULT"
_Z10knapKernelPKtS0_S0_S0_PyPtS1_:
.text._Z10knapKernelPKtS0_S0_S0_PyPtS1_:
[----:B------:R-:W-:Y:S08]  /*0000*/  LDC R1, c[0x0][0x37c] ;  /* 0x0000df00ff017b82 */ /* 0x000ff00000000800 */
[----:B------:R-:W0:Y:S01]  /*0010*/  LDC.64 R4, c[0x0][0x3b0] ;  /* 0x0000ec00ff047b82 */ /* 0x000e220000000a00 */
[----:B------:R-:W0:Y:S07]  /*0020*/  LDCU.64 UR4, c[0x0][0x358] ;  /* 0x00006b00ff0477ac */ /* 0x000e2e0008000a00 */
[----:B------:R-:W1:Y:S01]  /*0030*/  LDC.64 R6, c[0x0][0x380] ;  /* 0x0000e000ff067b82 */ /* 0x000e620000000a00 */
[----:B0-----:R-:W2:Y:S04]  /*0040*/  LDG.E.64 R4, desc[UR4][R4.64] ;  /* 0x0000000404047981 */ /* 0x001ea8000c1e1b00 */
[----:B-1----:R0:W5:Y:S03]  /*0050*/  LDG.E.U16 R9, desc[UR4][R6.64] ;  /* 0x0000000406097981 */ /* 0x002166000c1e1500 */
[----:B------:R-:W1:Y:S01]  /*0060*/  S2UR UR6, SR_CTAID.X ;  /* 0x00000000000679c3 */ /* 0x000e620000002500 */
[----:B------:R-:W-:Y:S01]  /*0070*/  BSSY.RECONVERGENT B0, `(.L_x_0) ;  /* 0x000001c000007945 */ /* 0x000fe20003800200 */
[----:B------:R-:W-:Y:S01]  /*0080*/  IMAD.MOV.U32 R2, RZ, RZ, RZ ;  /* 0x000000ffff027224 */ /* 0x000fe200078e00ff */
[----:B------:R-:W1:Y:S05]  /*0090*/  S2R R3, SR_TID.X ;  /* 0x0000000000037919 */ /* 0x000e6a0000002100 */
[----:B------:R-:W1:Y:S02]  /*00a0*/  LDC R0, c[0x0][0x360] ;  /* 0x0000d800ff007b82 */ /* 0x000e640000000800 */
[----:B-1----:R-:W-:-:S05]  /*00b0*/  IMAD R0, R0, UR6, R3 ;  /* 0x0000000600007c24 */ /* 0x002fca000f8e0203 */
[----:B------:R-:W-:Y:S02]  /*00c0*/  SHF.R.S32.HI R3, RZ, 0x1f, R0 ;  /* 0x0000001fff037819 */ /* 0x000fe40000011400 */
[----:B--2---:R-:W-:-:S05]  /*00d0*/  IADD3 R10, P0, PT, R0, R4, RZ ;  /* 0x00000004000a7210 */ /* 0x004fca0007f1e0ff */
[----:B------:R-:W-:Y:S01]  /*00e0*/  IMAD.X R13, R5, 0x1, R3, P0 ;  /* 0x00000001050d7824 */ /* 0x000fe200000e0603 */
[----:B------:R-:W-:-:S04]  /*00f0*/  ISETP.NE.U32.AND P0, PT, R10, RZ, PT ;  /* 0x000000ff0a00720c */ /* 0x000fc80003f05070 */
[----:B------:R-:W-:-:S13]  /*0100*/  ISETP.NE.AND.EX P0, PT, R13, RZ, PT, P0 ;  /* 0x000000ff0d00720c */ /* 0x000fda0003f05300 */
[----:B0-----:R-:W-:Y:S05]  /*0110*/  @!P0 BRA `(.L_x_1) ;  /* 0x0000000000448947 */ /* 0x001fea0003800000 */
[----:B------:R-:W-:Y:S02]  /*0120*/  IMAD.MOV.U32 R7, RZ, RZ, RZ ;  /* 0x000000ffff077224 */ /* 0x000fe400078e00ff */
[----:B------:R-:W-:Y:S02]  /*0130*/  IMAD.MOV.U32 R2, RZ, RZ, RZ ;  /* 0x000000ffff027224 */ /* 0x000fe400078e00ff */
[----:B------:R-:W-:Y:S02]  /*0140*/  IMAD.MOV.U32 R6, RZ, RZ, R10 ;  /* 0x000000ffff067224 */ /* 0x000fe400078e000a */
[----:B------:R-:W-:-:S07]  /*0150*/  IMAD.MOV.U32 R8, RZ, RZ, R13 ;  /* 0x000000ffff087224 */ /* 0x000fce00078e000d */
.L_x_2:
[----:B------:R-:W-:-:S04]  /*0160*/  LOP3.LUT R4, R6, 0x1, RZ, 0xc0, !PT ;  /* 0x0000000106047812 */ /* 0x000fc800078ec0ff */
[----:B------:R-:W-:-:S04]  /*0170*/  ISETP.NE.U32.AND P0, PT, R4, 0x1, PT ;  /* 0x000000010400780c */ /* 0x000fc80003f05070 */
[----:B------:R-:W-:-:S13]  /*0180*/  ISETP.NE.U32.AND.EX P0, PT, RZ, RZ, PT, P0 ;  /* 0x000000ffff00720c */ /* 0x000fda0003f05100 */
[----:B------:R-:W0:Y:S02]  /*0190*/  @!P0 LDC.64 R4, c[0x0][0x398] ;  /* 0x0000e600ff048b82 */ /* 0x000e240000000a00 */
[----:B0-----:R-:W-:-:S06]  /*01a0*/  @!P0 IMAD.WIDE.U32 R4, R7, 0x2, R4 ;  /* 0x0000000207048825 */ /* 0x001fcc00078e0004 */
[----:B------:R-:W2:Y:S01]  /*01b0*/  @!P0 LDG.E.U16 R5, desc[UR4][R4.64] ;  /* 0x0000000404058981 */ /* 0x000ea2000c1e1500 */
[C---:B------:R-:W-:Y:S01]  /*01c0*/  ISETP.GT.U32.AND P1, PT, R6.reuse, 0x1, PT ;  /* 0x000000010600780c */ /* 0x040fe20003f24070 */
[----:B------:R-:W-:Y:S01]  /*01d0*/  VIADD R7, R7, 0x1 ;  /* 0x0000000107077836 */ /* 0x000fe20000000000 */
[--C-:B------:R-:W-:Y:S02]  /*01e0*/  SHF.R.U64 R6, R6, 0x1, R8.reuse ;  /* 0x0000000106067819 */ /* 0x100fe40000001208 */
[----:B------:R-:W-:Y:S02]  /*01f0*/  ISETP.GT.U32.AND.EX P1, PT, R8, RZ, PT, P1 ;  /* 0x000000ff0800720c */ /* 0x000fe40003f24110 */
[----:B------:R-:W-:Y:S01]  /*0200*/  SHF.R.U32.HI R8, RZ, 0x1, R8 ;  /* 0x00000001ff087819 */ /* 0x000fe20000011608 */
[----:B--2---:R-:W-:-:S10]  /*0210*/  @!P0 IMAD.IADD R2, R2, 0x1, R5 ;  /* 0x0000000102028824 */ /* 0x004fd400078e0205 */
[----:B------:R-:W-:Y:S05]  /*0220*/  @P1 BRA `(.L_x_2) ;  /* 0xfffffffc00cc1947 */ /* 0x000fea000383ffff */
.L_x_1:
[----:B------:R-:W-:Y:S05]  /*0230*/  BSYNC.RECONVERGENT B0 ;  /* 0x0000000000007941 */ /* 0x000fea0003800200 */
.L_x_0:
[----:B-----5:R-:W-:-:S13]  /*0240*/  ISETP.GT.U32.AND P0, PT, R2, R9, PT ;  /* 0x000000090200720c */ /* 0x020fda0003f04070 */
[----:B------:R-:W-:Y:S05]  /*0250*/  @P0 EXIT ;  /* 0x000000000000094d */ /* 0x000fea0003800000 */
[----:B------:R-:W-:Y:S01]  /*0260*/  ISETP.NE.U32.AND P0, PT, R10, RZ, PT ;  /* 0x000000ff0a00720c */ /* 0x000fe20003f05070 */
[----:B------:R-:W-:Y:S01]  /*0270*/  BSSY.RECONVERGENT B0, `(.L_x_3) ;  /* 0x0000015000007945 */ /* 0x000fe20003800200 */
[----:B------:R-:W-:Y:S02]  /*0280*/  IMAD.MOV.U32 R11, RZ, RZ, RZ ;  /* 0x000000ffff0b7224 */ /* 0x000fe400078e00ff */
[----:B------:R-:W-:-:S13]  /*0290*/  ISETP.NE.AND.EX P0, PT, R13, RZ, PT, P0 ;  /* 0x000000ff0d00720c */ /* 0x000fda0003f05300 */
[----:B------:R-:W-:Y:S05]  /*02a0*/  @!P0 BRA `(.L_x_4) ;  /* 0x0000000000448947 */ /* 0x000fea0003800000 */
[----:B------:R-:W-:Y:S02]  /*02b0*/  IMAD.MOV.U32 R7, RZ, RZ, RZ ;  /* 0x000000ffff077224 */ /* 0x000fe400078e00ff */
[----:B------:R-:W-:-:S07]  /*02c0*/  IMAD.MOV.U32 R11, RZ, RZ, RZ ;  /* 0x000000ffff0b7224 */ /* 0x000fce00078e00ff */
.L_x_5:
        /* <DEDUP_REMOVED lines=11> */
[----:B------:R-:W-:-:S04]  /*0380*/  IMAD.MOV.U32 R10, RZ, RZ, R2 ;  /* 0x000000ffff0a7224 */ /* 0x000fc800078e0002 */
[----:B------:R-:W-:Y:S02]  /*0390*/  IMAD.MOV.U32 R13, RZ, RZ, R6 ;  /* 0x000000ffff0d7224 */ /* 0x000fe400078e0006 */
[----:B--2---:R-:W-:-:S04]  /*03a0*/  @!P0 IMAD.IADD R11, R11, 0x1, R4 ;  /* 0x000000010b0b8824 */ /* 0x004fc800078e0204 */
[----:B------:R-:W-:Y:S05]  /*03b0*/  @P1 BRA `(.L_x_5) ;  /* 0xfffffffc00c41947 */ /* 0x000fea000383ffff */
.L_x_4:
[----:B------:R-:W-:Y:S05]  /*03c0*/  BSYNC.RECONVERGENT B0 ;  /* 0x0000000000007941 */ /* 0x000fea0003800200 */
.L_x_3:
[----:B------:R-:W0:Y:S02]  /*03d0*/  LDCU.64 UR6, c[0x0][0x3a8] ;  /* 0x00007500ff0677ac */ /* 0x000e240008000a00 */
[----:B0-----:R-:W-:-:S04]  /*03e0*/  LEA R4, P0, R0, UR6, 0x1 ;  /* 0x0000000600047c11 */ /* 0x001fc8000f8008ff */
[----:B------:R-:W-:-:S05]  /*03f0*/  LEA.HI.X R5, R0, UR7, R3, 0x1, P0 ;  /* 0x0000000700057c11 */ /* 0x000fca00080f0c03 */
[----:B------:R-:W2:Y:S02]  /*0400*/  LDG.E.U16 R2, desc[UR4][R4.64] ;  /* 0x0000000404027981 */ /* 0x000ea4000c1e1500 */
[----:B--2---:R-:W-:-:S13]  /*0410*/  ISETP.GT.U32.AND P0, PT, R11, R2, PT ;  /* 0x000000020b00720c */ /* 0x004fda0003f04070 */
[----:B------:R-:W-:Y:S05]  /*0420*/  @!P0 EXIT ;  /* 0x000000000000894d */ /* 0x000fea0003800000 */
[----:B------:R-:W0:Y:S01]  /*0430*/  LDC.64 R6, c[0x0][0x3b0] ;  /* 0x0000ec00ff067b82 */ /* 0x000e220000000a00 */
[----:B------:R-:W-:Y:S01]  /*0440*/  STG.E.U16 desc[UR4][R4.64], R11 ;  /* 0x0000000b04007986 */ /* 0x000fe2000c101504 */
[----:B------:R-:W1:Y:S03]  /*0450*/  LDCU.64 UR6, c[0x0][0x3a0] ;  /* 0x00007400ff0677ac */ /* 0x000e660008000a00 */
[----:B0-----:R-:W2:Y:S01]  /*0460*/  LDG.E.64 R6, desc[UR4][R6.64] ;  /* 0x0000000406067981 */ /* 0x001ea2000c1e1b00 */
[----:B-1----:R-:W-:-:S04]  /*0470*/  LEA R8, P1, R0, UR6, 0x3 ;  /* 0x0000000600087c11 */ /* 0x002fc8000f8218ff */
[C---:B------:R-:W-:Y:S02]  /*0480*/  LEA.HI.X R9, R0.reuse, UR7, R3, 0x3, P1 ;  /* 0x0000000700097c11 */ /* 0x040fe400088f1c03 */
[----:B--2---:R-:W-:-:S05]  /*0490*/  IADD3 R2, P0, PT, R0, R6, RZ ;  /* 0x0000000600027210 */ /* 0x004fca0007f1e0ff */
[----:B------:R-:W-:-:S05]  /*04a0*/  IMAD.X R3, R7, 0x1, R3, P0 ;  /* 0x0000000107037824 */ /* 0x000fca00000e0603 */
[----:B------:R-:W-:Y:S01]  /*04b0*/  STG.E.64 desc[UR4][R8.64], R2 ;  /* 0x0000000208007986 */ /* 0x000fe2000c101b04 */
[----:B------:R-:W-:Y:S05]  /*04c0*/  EXIT ;  /* 0x000000000000794d */ /* 0x000fea0003800000 */
.L_x_6:
[----:B------:R-:W-:-:S00]  /*04d0*/  BRA `(.L_x_6) ;  /* 0xfffffffc00fc7947 */ /* 0x000fc0000383ffff */
[----:B------:R-:W-:-:S00]  /*04e0*/  NOP ;  /* 0x0000000000007918 */ /* 0x000fc00000000000 */
        /* <DEDUP_REMOVED lines=9> */
.L_x_7:


//--------------------- .nv.shared.reserved.0     --------------------------
	.section	.nv.shared.reserved.0,"aw",@nobits
	.weak		__nv_reservedSMEM_offset_0_alias
	.size		__nv_reservedSMEM_offset_0_alias, 0, 64
	.other		__nv_reservedSMEM_offset_0_alias,@"STO_CUDA_RESERVED_SHARED STV_DEFAULT"
__nv_reservedSMEM_offset_0_alias:
	.zero		0
	.zero		64


//--------------------- .nv.constant0._Z10knapKernelPKtS0_S0_S0_PyPtS1_ --------------------------
	.section	.nv.constant0._Z10knapKernelPKtS0_S0_S0_PyPtS1_,"a",@progbits
	.sectionflags	@""
	.align	4
.nv.constant0._Z10knapKernelPKtS0_S0_S0_PyPtS1_:
	.zero		952


//--------------------- SYMBOLS --------------------------

	.type		.nv.reservedSmem.offset0,@object
	.size		.nv.reservedSmem.offset0,0x4
